//
// Generated by NVIDIA NVVM Compiler
//
// Compiler Build ID: CL-36424714
// Cuda compilation tools, release 13.0, V13.0.88
// Based on NVVM 20.0.0
//

.version 9.0
.target sm_100
.address_size 64

	// .globl	_Z10MaxPool_cuPfS_Pi

.visible .entry _Z10MaxPool_cuPfS_Pi(
	.param .u64 .ptr .align 1 _Z10MaxPool_cuPfS_Pi_param_0,
	.param .u64 .ptr .align 1 _Z10MaxPool_cuPfS_Pi_param_1,
	.param .u64 .ptr .align 1 _Z10MaxPool_cuPfS_Pi_param_2
)
{
	.reg .pred 	%p<5>;
	.reg .b32 	%r<17>;
	.reg .b32 	%f<14>;
	.reg .b64 	%rd<18>;

	ld.param.u64 	%rd5, [_Z10MaxPool_cuPfS_Pi_param_0];
	ld.param.u64 	%rd4, [_Z10MaxPool_cuPfS_Pi_param_1];
	ld.param.u64 	%rd6, [_Z10MaxPool_cuPfS_Pi_param_2];
	cvta.to.global.u64 	%rd7, %rd6;
	cvta.to.global.u64 	%rd1, %rd5;
	mov.u32 	%r4, %ctaid.y;
	mov.u32 	%r5, %ctaid.x;
	mov.u32 	%r6, %ntid.x;
	mov.u32 	%r7, %tid.x;
	mad.lo.s32 	%r1, %r5, %r6, %r7;
	add.s32 	%r2, %r4, %r1;
	shl.b32 	%r8, %r4, 1;
	and.b32  	%r9, %r8, 2;
	mul.wide.s32 	%rd8, %r2, 4;
	add.s64 	%rd2, %rd7, %rd8;
	shl.b32 	%r10, %r4, 2;
	and.b32  	%r11, %r10, 262136;
	or.b32  	%r3, %r9, %r11;
	add.s32 	%r12, %r3, %r1;
	mul.wide.s32 	%rd9, %r12, 4;
	add.s64 	%rd3, %rd1, %rd9;
	ld.global.f32 	%f1, [%rd3];
	setp.equ.f32 	%p1, %f1, 0fFF800000;
	mov.f32 	%f11, 0fFF800000;
	@%p1 bra 	$L__BB0_2;
	st.global.u32 	[%rd2], %r3;
	mov.f32 	%f11, %f1;
$L__BB0_2:
	ld.global.f32 	%f3, [%rd3+4];
	setp.leu.f32 	%p2, %f3, %f11;
	@%p2 bra 	$L__BB0_4;
	add.s32 	%r13, %r3, 1;
	st.global.u32 	[%rd2], %r13;
	mov.f32 	%f11, %f3;
$L__BB0_4:
	ld.global.f32 	%f5, [%rd3+16];
	setp.leu.f32 	%p3, %f5, %f11;
	@%p3 bra 	$L__BB0_6;
	add.s32 	%r14, %r3, 4;
	st.global.u32 	[%rd2], %r14;
	mov.f32 	%f11, %f5;
$L__BB0_6:
	cvt.s64.s32 	%rd10, %r1;
	add.s32 	%r15, %r3, 4;
	cvt.u64.u32 	%rd11, %r15;
	add.s64 	%rd12, %rd11, %rd10;
	shl.b64 	%rd13, %rd12, 2;
	add.s64 	%rd14, %rd1, %rd13;
	ld.global.f32 	%f7, [%rd14+4];
	setp.leu.f32 	%p4, %f7, %f11;
	@%p4 bra 	$L__BB0_8;
	add.s32 	%r16, %r3, 5;
	st.global.u32 	[%rd2], %r16;
	mov.f32 	%f11, %f7;
$L__BB0_8:
	cvta.to.global.u64 	%rd15, %rd4;
	add.s64 	%rd17, %rd15, %rd8;
	st.global.f32 	[%rd17], %f11;
	ret;

}


// ===== COMPILED SASS (sm_100) =====

	.target	sm_100

	.elftype	@"ET_EXEC"


//--------------------- .note.nv.tkinfo           --------------------------
	.section	.note.nv.tkinfo,"",@"SHT_NOTE"
	.sectionflags	@"SHF_NOTE_NV_TKINFO"
	.tkinfo
        /*0018*/ 	.word	0x00000002
        /*0030*/ 	.string	""
        /*0030*/ 	.string	"ptxas"
        /*0030*/ 	.string	"Cuda compilation tools, release 13.0, V13.0.88"
        /*0030*/ 	.string	"Build cuda_13.0.r13.0/compiler.36424714_0"
        /*0030*/ 	.string	"-arch sm_100 -m 64 "



//--------------------- .note.nv.cuinfo           --------------------------
	.section	.note.nv.cuinfo,"",@"SHT_NOTE"
	.sectionflags	@"SHF_NOTE_NV_CUINFO"
        /*0018*/ 	.short	0x0002
        /*001a*/ 	.short	0x0064
        /*001c*/ 	.short	0x0082
	.zero		2


//--------------------- .nv.info                  --------------------------
	.section	.nv.info,"",@"SHT_CUDA_INFO"
	.align	4


	//----- nvinfo : EIATTR_REGCOUNT
	.align		4
        /*0000*/ 	.byte	0x04, 0x2f
        /*0002*/ 	.short	(.L_1 - .L_0)
	.align		4
.L_0:
        /*0004*/ 	.word	index@(_Z10MaxPool_cuPfS_Pi)
        /*0008*/ 	.word	0x00000014


	//----- nvinfo : EIATTR_FRAME_SIZE
	.align		4
.L_1:
        /*000c*/ 	.byte	0x04, 0x11
        /*000e*/ 	.short	(.L_3 - .L_2)
	.align		4
.L_2:
        /*0010*/ 	.word	index@(_Z10MaxPool_cuPfS_Pi)
        /*0014*/ 	.word	0x00000000


	//----- nvinfo : EIATTR_MIN_STACK_SIZE
	.align		4
.L_3:
        /*0018*/ 	.byte	0x04, 0x12
        /*001a*/ 	.short	(.L_5 - .L_4)
	.align		4
.L_4:
        /*001c*/ 	.word	index@(_Z10MaxPool_cuPfS_Pi)
        /*0020*/ 	.word	0x00000000
.L_5:


//--------------------- .nv.compat                --------------------------
	.section	.nv.compat,"",@"SHT_CUDA_COMPAT_INFO"
	.align	4
        /*0000*/ 	.byte	0x02, 0x09, 0x00, 0x00, 0x02, 0x02, 0x01, 0x00, 0x02, 0x05, 0x05, 0x00, 0x03, 0x07, 0x01, 0x01
        /*0010*/ 	.byte	0x02, 0x03, 0x00, 0x00, 0x02, 0x06, 0x01, 0x00, 0x04, 0x0b, 0x08, 0x00, 0x01, 0x00, 0x00, 0x00
        /*0020*/ 	.byte	0x00, 0x00, 0x00, 0x00


//--------------------- .nv.info._Z10MaxPool_cuPfS_Pi --------------------------
	.section	.nv.info._Z10MaxPool_cuPfS_Pi,"",@"SHT_CUDA_INFO"
	.sectionflags	@""
	.align	4


	//----- nvinfo : EIATTR_CUDA_API_VERSION
	.align		4
        /*0000*/ 	.byte	0x04, 0x37
        /*0002*/ 	.short	(.L_7 - .L_6)
.L_6:
        /*0004*/ 	.word	0x00000082


	//----- nvinfo : EIATTR_KPARAM_INFO
	.align		4
.L_7:
        /*0008*/ 	.byte	0x04, 0x17
        /*000a*/ 	.short	(.L_9 - .L_8)
.L_8:
        /*000c*/ 	.word	0x00000000
        /*0010*/ 	.short	0x0002
        /*0012*/ 	.short	0x0010
        /*0014*/ 	.byte	0x00, 0xf5, 0x21, 0x00


	//----- nvinfo : EIATTR_KPARAM_INFO
	.align		4
.L_9:
        /*0018*/ 	.byte	0x04, 0x17
        /*001a*/ 	.short	(.L_11 - .L_10)
.L_10:
        /*001c*/ 	.word	0x00000000
        /*0020*/ 	.short	0x0001
        /*0022*/ 	.short	0x0008
        /*0024*/ 	.byte	0x00, 0xf5, 0x21, 0x00


	//----- nvinfo : EIATTR_KPARAM_INFO
	.align		4
.L_11:
        /*0028*/ 	.byte	0x04, 0x17
        /*002a*/ 	.short	(.L_13 - .L_12)
.L_12:
        /*002c*/ 	.word	0x00000000
        /*0030*/ 	.short	0x0000
        /*0032*/ 	.short	0x0000
        /*0034*/ 	.byte	0x00, 0xf5, 0x21, 0x00


	//----- nvinfo : EIATTR_SPARSE_MMA_MASK
	.align		4
.L_13:
        /*0038*/ 	.byte	0x03, 0x50
        /*003a*/ 	.short	0x0000


	//----- nvinfo : EIATTR_MAXREG_COUNT
	.align		4
        /*003c*/ 	.byte	0x03, 0x1b
        /*003e*/ 	.short	0x00ff


	//----- nvinfo : EIATTR_MERCURY_ISA_VERSION
	.align		4
        /*0040*/ 	.byte	0x03, 0x5f
        /*0042*/ 	.short	0x0101


	//----- nvinfo : EIATTR_VRC_CTA_INIT_COUNT
	.align		4
        /*0044*/ 	.byte	0x02, 0x4a
	.zero		1
	.zero		1


	//----- nvinfo : EIATTR_EXIT_INSTR_OFFSETS
	.align		4
        /*0048*/ 	.byte	0x04, 0x1c
        /*004a*/ 	.short	(.L_15 - .L_14)


	//   ....[0]....
.L_14:
        /*004c*/ 	.word	0x000002d0


	//----- nvinfo : EIATTR_CBANK_PARAM_SIZE
	.align		4
.L_15:
        /*0050*/ 	.byte	0x03, 0x19
        /*0052*/ 	.short	0x0018


	//----- nvinfo : EIATTR_PARAM_CBANK
	.align		4
        /*0054*/ 	.byte	0x04, 0x0a
        /*0056*/ 	.short	(.L_17 - .L_16)
	.align		4
.L_16:
        /*0058*/ 	.word	index@(.nv.constant0._Z10MaxPool_cuPfS_Pi)
        /*005c*/ 	.short	0x0380
        /*005e*/ 	.short	0x0018


	//----- nvinfo : EIATTR_SW_WAR
	.align		4
.L_17:
        /*0060*/ 	.byte	0x04, 0x36
        /*0062*/ 	.short	(.L_19 - .L_18)
.L_18:
        /*0064*/ 	.word	0x00000008
.L_19:


//--------------------- .nv.callgraph             --------------------------
	.section	.nv.callgraph,"",@"SHT_CUDA_CALLGRAPH"
	.align	4
	.sectionentsize	8
	.align		4
        /*0000*/ 	.word	0x00000000
	.align		4
        /*0004*/ 	.word	0xffffffff
	.align		4
        /*0008*/ 	.word	0x00000000
	.align		4
        /*000c*/ 	.word	0xfffffffe
	.align		4
        /*0010*/ 	.word	0x00000000
	.align		4
        /*0014*/ 	.word	0xfffffffd
	.align		4
        /*0018*/ 	.word	0x00000000
	.align		4
        /*001c*/ 	.word	0xfffffffc


//--------------------- .text._Z10MaxPool_cuPfS_Pi --------------------------
	.section	.text._Z10MaxPool_cuPfS_Pi,"ax",@progbits
	.align	128
        .global         _Z10MaxPool_cuPfS_Pi
        .type           _Z10MaxPool_cuPfS_Pi,@function
        .size           _Z10MaxPool_cuPfS_Pi,(.L_x_1 - _Z10MaxPool_cuPfS_Pi)
        .other          _Z10MaxPool_cuPfS_Pi,@"STO_CUDA_ENTRY STV_DEFAULT"
_Z10MaxPool_cuPfS_Pi:
.text._Z10MaxPool_cuPfS_Pi:
[----:B------:R-:W-:Y:S01]  /*0000*/  LDC R1, c[0x0][0x37c] ;  /* 0x0000df00ff017b82 */ /* 0x000fe20000000800 */
[----:B------:R-:W0:Y:S07]  /*0010*/  S2R R9, SR_CTAID.Y ;  /* 0x0000000000097919 */ /* 0x000e2e0000002600 */
[----:B------:R-:W1:Y:S01]  /*0020*/  S2UR UR6, SR_CTAID.X ;  /* 0x00000000000679c3 */ /* 0x000e620000002500 */
[----:B------:R-:W2:Y:S01]  /*0030*/  LDCU.64 UR4, c[0x0][0x358] ;  /* 0x00006b00ff0477ac */ /* 0x000ea20008000a00 */
[----:B------:R-:W1:Y:S06]  /*0040*/  S2R R7, SR_TID.X ;  /* 0x0000000000077919 */ /* 0x000e6c0000002100 */
[----:B------:R-:W1:Y:S08]  /*0050*/  LDC R6, c[0x0][0x360] ;  /* 0x0000d800ff067b82 */ /* 0x000e700000000800 */
[----:B------:R-:W3:Y:S01]  /*0060*/  LDC.64 R4, c[0x0][0x380] ;  /* 0x0000e000ff047b82 */ /* 0x000ee20000000a00 */
[----:B0-----:R-:W-:-:S02]  /*0070*/  IMAD.SHL.U32 R0, R9, 0x2, RZ ;  /* 0x0000000209007824 */ /* 0x001fc400078e00ff */
[----:B------:R-:W-:-:S03]  /*0080*/  IMAD.SHL.U32 R3, R9, 0x4, RZ ;  /* 0x0000000409037824 */ /* 0x000fc600078e00ff */
[----:B------:R-:W-:Y:S01]  /*0090*/  LOP3.LUT R2, R0, 0x2, RZ, 0xc0, !PT ;  /* 0x0000000200027812 */ /* 0x000fe200078ec0ff */
[----:B-1----:R-:W-:Y:S01]  /*00a0*/  IMAD R0, R6, UR6, R7 ;  /* 0x0000000606007c24 */ /* 0x002fe2000f8e0207 */
[----:B------:R-:W0:Y:S02]  /*00b0*/  LDCU.64 UR6, c[0x0][0x380] ;  /* 0x00007000ff0677ac */ /* 0x000e240008000a00 */
[----:B------:R-:W-:-:S05]  /*00c0*/  LOP3.LUT R11, R2, 0x3fff8, R3, 0xf8, !PT ;  /* 0x0003fff8020b7812 */ /* 0x000fca00078ef803 */
[----:B------:R-:W-:-:S04]  /*00d0*/  IMAD.IADD R3, R0, 0x1, R11 ;  /* 0x0000000100037824 */ /* 0x000fc800078e020b */
[----:B---3--:R-:W-:Y:S02]  /*00e0*/  IMAD.WIDE R4, R3, 0x4, R4 ;  /* 0x0000000403047825 */ /* 0x008fe400078e0204 */
[----:B------:R-:W1:Y:S03]  /*00f0*/  LDC.64 R2, c[0x0][0x390] ;  /* 0x0000e400ff027b82 */ /* 0x000e660000000a00 */
[----:B--2---:R-:W2:Y:S01]  /*0100*/  LDG.E R7, desc[UR4][R4.64] ;  /* 0x0000000404077981 */ /* 0x004ea2000c1e1900 */
[----:B------:R-:W-:-:S05]  /*0110*/  IADD3 R9, PT, PT, R0, R9, RZ ;  /* 0x0000000900097210 */ /* 0x000fca0007ffe0ff */
[----:B-1----:R-:W-:Y:S01]  /*0120*/  IMAD.WIDE R2, R9, 0x4, R2 ;  /* 0x0000000409027825 */ /* 0x002fe200078e0202 */
[----:B--2---:R-:W-:-:S13]  /*0130*/  FSETP.NE.AND P0, PT, R7, -INF , PT ;  /* 0xff8000000700780b */ /* 0x004fda0003f05000 */
[----:B------:R1:W-:Y:S04]  /*0140*/  @P0 STG.E desc[UR4][R2.64], R11 ;  /* 0x0000000b02000986 */ /* 0x0003e8000c101904 */
[----:B------:R-:W2:Y:S01]  /*0150*/  LDG.E R6, desc[UR4][R4.64+0x4] ;  /* 0x0000040404067981 */ /* 0x000ea2000c1e1900 */
[----:B------:R-:W-:Y:S02]  /*0160*/  IMAD.MOV.U32 R13, RZ, RZ, -0x800000 ;  /* 0xff800000ff0d7424 */ /* 0x000fe400078e00ff */
[----:B------:R-:W-:-:S05]  /*0170*/  @P0 IMAD.MOV.U32 R13, RZ, RZ, R7 ;  /* 0x000000ffff0d0224 */ /* 0x000fca00078e0007 */
[----:B--2---:R-:W-:-:S13]  /*0180*/  FSETP.GT.AND P0, PT, R6, R13, PT ;  /* 0x0000000d0600720b */ /* 0x004fda0003f04000 */
[----:B------:R-:W-:-:S05]  /*0190*/  @P0 IADD3 R15, PT, PT, R11, 0x1, RZ ;  /* 0x000000010b0f0810 */ /* 0x000fca0007ffe0ff */
[----:B------:R-:W-:Y:S04]  /*01a0*/  @P0 STG.E desc[UR4][R2.64], R15 ;  /* 0x0000000f02000986 */ /* 0x000fe8000c101904 */
[----:B------:R2:W3:Y:S01]  /*01b0*/  LDG.E R8, desc[UR4][R4.64+0x10] ;  /* 0x0000100404087981 */ /* 0x0004e2000c1e1900 */
[----:B------:R-:W-:Y:S02]  /*01c0*/  VIADD R17, R11, 0x4 ;  /* 0x000000040b117836 */ /* 0x000fe40000000000 */
[----:B------:R-:W-:-:S03]  /*01d0*/  @P0 IMAD.MOV.U32 R13, RZ, RZ, R6 ;  /* 0x000000ffff0d0224 */ /* 0x000fc600078e0006 */
[----:B------:R-:W-:-:S04]  /*01e0*/  IADD3 R7, P1, PT, R0, R17, RZ ;  /* 0x0000001100077210 */ /* 0x000fc80007f3e0ff */
[----:B------:R-:W-:Y:S01]  /*01f0*/  LEA.HI.X.SX32 R0, R0, RZ, 0x1, P1 ;  /* 0x000000ff00007211 */ /* 0x000fe200008f0eff */
[----:B--2---:R-:W2:Y:S01]  /*0200*/  LDC.64 R4, c[0x0][0x388] ;  /* 0x0000e200ff047b82 */ /* 0x004ea20000000a00 */
[----:B0-----:R-:W-:-:S04]  /*0210*/  LEA R6, P1, R7, UR6, 0x2 ;  /* 0x0000000607067c11 */ /* 0x001fc8000f8210ff */
[----:B------:R-:W-:Y:S02]  /*0220*/  LEA.HI.X R7, R7, UR7, R0, 0x2, P1 ;  /* 0x0000000707077c11 */ /* 0x000fe400088f1400 */
[----:B---3--:R-:W-:-:S13]  /*0230*/  FSETP.GT.AND P0, PT, R8, R13, PT ;  /* 0x0000000d0800720b */ /* 0x008fda0003f04000 */
[----:B------:R-:W-:Y:S04]  /*0240*/  @P0 STG.E desc[UR4][R2.64], R17 ;  /* 0x0000001102000986 */ /* 0x000fe8000c101904 */
[----:B------:R-:W3:Y:S01]  /*0250*/  LDG.E R6, desc[UR4][R6.64+0x4] ;  /* 0x0000040406067981 */ /* 0x000ee2000c1e1900 */
[----:B------:R-:W-:Y:S01]  /*0260*/  @P0 MOV R13, R8 ;  /* 0x00000008000d0202 */ /* 0x000fe20000000f00 */
[----:B--2---:R-:W-:-:S03]  /*0270*/  IMAD.WIDE R4, R9, 0x4, R4 ;  /* 0x0000000409047825 */ /* 0x004fc600078e0204 */
[----:B---3--:R-:W-:-:S13]  /*0280*/  FSETP.GT.AND P0, PT, R6, R13, PT ;  /* 0x0000000d0600720b */ /* 0x008fda0003f04000 */
[----:B-1----:R-:W-:Y:S01]  /*0290*/  @P0 VIADD R11, R11, 0x5 ;  /* 0x000000050b0b0836 */ /* 0x002fe20000000000 */
[----:B------:R-:W-:-:S04]  /*02a0*/  @P0 MOV R13, R6 ;  /* 0x00000006000d0202 */ /* 0x000fc80000000f00 */
[----:B------:R-:W-:Y:S04]  /*02b0*/  @P0 STG.E desc[UR4][R2.64], R11 ;  /* 0x0000000b02000986 */ /* 0x000fe8000c101904 */
[----:B------:R-:W-:Y:S01]  /*02c0*/  STG.E desc[UR4][R4.64], R13 ;  /* 0x0000000d04007986 */ /* 0x000fe2000c101904 */
[----:B------:R-:W-:Y:S05]  /*02d0*/  EXIT ;  /* 0x000000000000794d */ /* 0x000fea0003800000 */
.L_x_0:
[----:B------:R-:W-:-:S00]  /*02e0*/  BRA `(.L_x_0) ;  /* 0xfffffffc00fc7947 */ /* 0x000fc0000383ffff */
[----:B------:R-:W-:-:S00]  /*02f0*/  NOP ;  /* 0x0000000000007918 */ /* 0x000fc00000000000 */
        /* <DEDUP_REMOVED lines=8> */
.L_x_1:


//--------------------- .nv.shared.reserved.0     --------------------------
	.section	.nv.shared.reserved.0,"aw",@nobits
	.weak		__nv_reservedSMEM_offset_0_alias
	.size		__nv_reservedSMEM_offset_0_alias, 0, 64
	.other		__nv_reservedSMEM_offset_0_alias,@"STO_CUDA_RESERVED_SHARED STV_DEFAULT"
__nv_reservedSMEM_offset_0_alias:
	.zero		0
	.zero		64


//--------------------- .nv.constant0._Z10MaxPool_cuPfS_Pi --------------------------
	.section	.nv.constant0._Z10MaxPool_cuPfS_Pi,"a",@progbits
	.sectionflags	@""
	.align	4
.nv.constant0._Z10MaxPool_cuPfS_Pi:
	.zero		920


//--------------------- SYMBOLS --------------------------

	.type		.nv.reservedSmem.offset0,@object
	.size		.nv.reservedSmem.offset0,0x4
